//
// Generated by NVIDIA NVVM Compiler
//
// Compiler Build ID: CL-36424714
// Cuda compilation tools, release 13.0, V13.0.88
// Based on NVVM 20.0.0
//

.version 9.0
.target sm_100
.address_size 64

	// .globl	_Z11Find_VertexP6VertexP4EdgePiS3_S3_

.visible .entry _Z11Find_VertexP6VertexP4EdgePiS3_S3_(
	.param .u64 .ptr .align 1 _Z11Find_VertexP6VertexP4EdgePiS3_S3__param_0,
	.param .u64 .ptr .align 1 _Z11Find_VertexP6VertexP4EdgePiS3_S3__param_1,
	.param .u64 .ptr .align 1 _Z11Find_VertexP6VertexP4EdgePiS3_S3__param_2,
	.param .u64 .ptr .align 1 _Z11Find_VertexP6VertexP4EdgePiS3_S3__param_3,
	.param .u64 .ptr .align 1 _Z11Find_VertexP6VertexP4EdgePiS3_S3__param_4
)
{
	.reg .pred 	%p<51>;
	.reg .b32 	%r<68>;
	.reg .b64 	%rd<54>;

	ld.param.u64 	%rd16, [_Z11Find_VertexP6VertexP4EdgePiS3_S3__param_0];
	ld.param.u64 	%rd17, [_Z11Find_VertexP6VertexP4EdgePiS3_S3__param_1];
	ld.param.u64 	%rd18, [_Z11Find_VertexP6VertexP4EdgePiS3_S3__param_2];
	ld.param.u64 	%rd14, [_Z11Find_VertexP6VertexP4EdgePiS3_S3__param_3];
	ld.param.u64 	%rd15, [_Z11Find_VertexP6VertexP4EdgePiS3_S3__param_4];
	cvta.to.global.u64 	%rd1, %rd18;
	cvta.to.global.u64 	%rd2, %rd17;
	cvta.to.global.u64 	%rd3, %rd16;
	mov.u32 	%r1, %tid.x;
	mul.wide.u32 	%rd19, %r1, 8;
	add.s64 	%rd20, %rd3, %rd19;
	add.s64 	%rd4, %rd20, 4;
	ld.global.u32 	%r16, [%rd20+4];
	setp.ne.s32 	%p1, %r16, 0;
	@%p1 bra 	$L__BB0_53;
	cvta.to.global.u64 	%rd21, %rd14;
	mov.b32 	%r18, 1;
	st.global.u32 	[%rd4], %r18;
	mul.wide.u32 	%rd22, %r1, 4;
	add.s64 	%rd5, %rd21, %rd22;
	cvta.to.global.u64 	%rd23, %rd15;
	add.s64 	%rd51, %rd23, 4;
	add.s64 	%rd50, %rd3, 8;
	mov.b32 	%r65, 0;
$L__BB0_2:
	ld.global.u32 	%r67, [%rd4+-4];
	ld.global.u32 	%r4, [%rd50+-8];
	ld.global.u32 	%r66, [%rd2];
	setp.ne.s32 	%p2, %r66, %r67;
	@%p2 bra 	$L__BB0_4;
	ld.global.u32 	%r19, [%rd2+4];
	setp.eq.s32 	%p3, %r19, %r4;
	mov.b64 	%rd52, 0;
	@%p3 bra 	$L__BB0_24;
$L__BB0_4:
	ld.global.u32 	%r20, [%rd2+8];
	setp.ne.s32 	%p4, %r20, %r67;
	@%p4 bra 	$L__BB0_6;
	ld.global.u32 	%r21, [%rd2+12];
	setp.eq.s32 	%p5, %r21, %r4;
	mov.b64 	%rd52, 1;
	@%p5 bra 	$L__BB0_24;
$L__BB0_6:
	ld.global.u32 	%r22, [%rd2+16];
	setp.ne.s32 	%p6, %r22, %r67;
	@%p6 bra 	$L__BB0_8;
	ld.global.u32 	%r23, [%rd2+20];
	setp.eq.s32 	%p7, %r23, %r4;
	mov.b64 	%rd52, 2;
	@%p7 bra 	$L__BB0_24;
$L__BB0_8:
	ld.global.u32 	%r24, [%rd2+24];
	setp.ne.s32 	%p8, %r24, %r67;
	@%p8 bra 	$L__BB0_10;
	ld.global.u32 	%r25, [%rd2+28];
	setp.eq.s32 	%p9, %r25, %r4;
	mov.b64 	%rd52, 3;
	@%p9 bra 	$L__BB0_24;
$L__BB0_10:
	ld.global.u32 	%r26, [%rd2+32];
	setp.ne.s32 	%p10, %r26, %r67;
	@%p10 bra 	$L__BB0_12;
	ld.global.u32 	%r27, [%rd2+36];
	setp.eq.s32 	%p11, %r27, %r4;
	mov.b64 	%rd52, 4;
	@%p11 bra 	$L__BB0_24;
$L__BB0_12:
	ld.global.u32 	%r28, [%rd2+40];
	setp.ne.s32 	%p12, %r28, %r67;
	@%p12 bra 	$L__BB0_14;
	ld.global.u32 	%r29, [%rd2+44];
	setp.eq.s32 	%p13, %r29, %r4;
	mov.b64 	%rd52, 5;
	@%p13 bra 	$L__BB0_24;
$L__BB0_14:
	ld.global.u32 	%r30, [%rd2+48];
	setp.ne.s32 	%p14, %r30, %r67;
	@%p14 bra 	$L__BB0_16;
	ld.global.u32 	%r31, [%rd2+52];
	setp.eq.s32 	%p15, %r31, %r4;
	mov.b64 	%rd52, 6;
	@%p15 bra 	$L__BB0_24;
$L__BB0_16:
	ld.global.u32 	%r32, [%rd2+56];
	setp.ne.s32 	%p16, %r32, %r67;
	@%p16 bra 	$L__BB0_18;
	ld.global.u32 	%r33, [%rd2+60];
	setp.eq.s32 	%p17, %r33, %r4;
	mov.b64 	%rd52, 7;
	@%p17 bra 	$L__BB0_24;
$L__BB0_18:
	ld.global.u32 	%r34, [%rd2+64];
	setp.ne.s32 	%p18, %r34, %r67;
	@%p18 bra 	$L__BB0_20;
	ld.global.u32 	%r35, [%rd2+68];
	setp.eq.s32 	%p19, %r35, %r4;
	mov.b64 	%rd52, 8;
	@%p19 bra 	$L__BB0_24;
$L__BB0_20:
	ld.global.u32 	%r36, [%rd2+72];
	setp.ne.s32 	%p20, %r36, %r67;
	@%p20 bra 	$L__BB0_22;
	ld.global.u32 	%r37, [%rd2+76];
	setp.eq.s32 	%p21, %r37, %r4;
	mov.b64 	%rd52, 9;
	@%p21 bra 	$L__BB0_24;
$L__BB0_22:
	ld.global.u32 	%r38, [%rd2+80];
	setp.ne.s32 	%p22, %r38, %r67;
	@%p22 bra 	$L__BB0_27;
	ld.global.u32 	%r39, [%rd2+84];
	setp.ne.s32 	%p23, %r39, %r4;
	mov.b64 	%rd52, 10;
	@%p23 bra 	$L__BB0_27;
$L__BB0_24:
	shl.b64 	%rd35, %rd52, 2;
	add.s64 	%rd36, %rd1, %rd35;
	ld.global.u32 	%r6, [%rd36];
	setp.gt.s32 	%p24, %r6, 999999;
	@%p24 bra 	$L__BB0_27;
	ld.global.u32 	%r40, [%rd51+-4];
	ld.global.u32 	%r41, [%rd5];
	add.s32 	%r7, %r41, %r6;
	setp.le.s32 	%p25, %r40, %r7;
	@%p25 bra 	$L__BB0_27;
	st.global.u32 	[%rd51+-4], %r7;
	ld.global.u32 	%r67, [%rd4+-4];
	ld.global.u32 	%r66, [%rd2];
$L__BB0_27:
	ld.global.u32 	%r12, [%rd50];
	setp.ne.s32 	%p26, %r66, %r67;
	@%p26 bra 	$L__BB0_29;
	ld.global.u32 	%r42, [%rd2+4];
	setp.eq.s32 	%p27, %r42, %r12;
	mov.b64 	%rd53, 0;
	@%p27 bra 	$L__BB0_49;
$L__BB0_29:
	ld.global.u32 	%r43, [%rd2+8];
	setp.ne.s32 	%p28, %r43, %r67;
	@%p28 bra 	$L__BB0_31;
	ld.global.u32 	%r44, [%rd2+12];
	setp.eq.s32 	%p29, %r44, %r12;
	mov.b64 	%rd53, 1;
	@%p29 bra 	$L__BB0_49;
$L__BB0_31:
	ld.global.u32 	%r45, [%rd2+16];
	setp.ne.s32 	%p30, %r45, %r67;
	@%p30 bra 	$L__BB0_33;
	ld.global.u32 	%r46, [%rd2+20];
	setp.eq.s32 	%p31, %r46, %r12;
	mov.b64 	%rd53, 2;
	@%p31 bra 	$L__BB0_49;
$L__BB0_33:
	ld.global.u32 	%r47, [%rd2+24];
	setp.ne.s32 	%p32, %r47, %r67;
	@%p32 bra 	$L__BB0_35;
	ld.global.u32 	%r48, [%rd2+28];
	setp.eq.s32 	%p33, %r48, %r12;
	mov.b64 	%rd53, 3;
	@%p33 bra 	$L__BB0_49;
$L__BB0_35:
	ld.global.u32 	%r49, [%rd2+32];
	setp.ne.s32 	%p34, %r49, %r67;
	@%p34 bra 	$L__BB0_37;
	ld.global.u32 	%r50, [%rd2+36];
	setp.eq.s32 	%p35, %r50, %r12;
	mov.b64 	%rd53, 4;
	@%p35 bra 	$L__BB0_49;
$L__BB0_37:
	ld.global.u32 	%r51, [%rd2+40];
	setp.ne.s32 	%p36, %r51, %r67;
	@%p36 bra 	$L__BB0_39;
	ld.global.u32 	%r52, [%rd2+44];
	setp.eq.s32 	%p37, %r52, %r12;
	mov.b64 	%rd53, 5;
	@%p37 bra 	$L__BB0_49;
$L__BB0_39:
	ld.global.u32 	%r53, [%rd2+48];
	setp.ne.s32 	%p38, %r53, %r67;
	@%p38 bra 	$L__BB0_41;
	ld.global.u32 	%r54, [%rd2+52];
	setp.eq.s32 	%p39, %r54, %r12;
	mov.b64 	%rd53, 6;
	@%p39 bra 	$L__BB0_49;
$L__BB0_41:
	ld.global.u32 	%r55, [%rd2+56];
	setp.ne.s32 	%p40, %r55, %r67;
	@%p40 bra 	$L__BB0_43;
	ld.global.u32 	%r56, [%rd2+60];
	setp.eq.s32 	%p41, %r56, %r12;
	mov.b64 	%rd53, 7;
	@%p41 bra 	$L__BB0_49;
$L__BB0_43:
	ld.global.u32 	%r57, [%rd2+64];
	setp.ne.s32 	%p42, %r57, %r67;
	@%p42 bra 	$L__BB0_45;
	ld.global.u32 	%r58, [%rd2+68];
	setp.eq.s32 	%p43, %r58, %r12;
	mov.b64 	%rd53, 8;
	@%p43 bra 	$L__BB0_49;
$L__BB0_45:
	ld.global.u32 	%r59, [%rd2+72];
	setp.ne.s32 	%p44, %r59, %r67;
	@%p44 bra 	$L__BB0_47;
	ld.global.u32 	%r60, [%rd2+76];
	setp.eq.s32 	%p45, %r60, %r12;
	mov.b64 	%rd53, 9;
	@%p45 bra 	$L__BB0_49;
$L__BB0_47:
	ld.global.u32 	%r61, [%rd2+80];
	setp.ne.s32 	%p46, %r61, %r67;
	@%p46 bra 	$L__BB0_52;
	ld.global.u32 	%r62, [%rd2+84];
	setp.ne.s32 	%p47, %r62, %r12;
	mov.b64 	%rd53, 10;
	@%p47 bra 	$L__BB0_52;
$L__BB0_49:
	shl.b64 	%rd48, %rd53, 2;
	add.s64 	%rd49, %rd1, %rd48;
	ld.global.u32 	%r13, [%rd49];
	setp.gt.s32 	%p48, %r13, 999999;
	@%p48 bra 	$L__BB0_52;
	ld.global.u32 	%r63, [%rd51];
	ld.global.u32 	%r64, [%rd5];
	add.s32 	%r14, %r64, %r13;
	setp.le.s32 	%p49, %r63, %r14;
	@%p49 bra 	$L__BB0_52;
	st.global.u32 	[%rd51], %r14;
$L__BB0_52:
	add.s32 	%r65, %r65, 2;
	add.s64 	%rd51, %rd51, 8;
	add.s64 	%rd50, %rd50, 16;
	setp.ne.s32 	%p50, %r65, 8;
	@%p50 bra 	$L__BB0_2;
$L__BB0_53:
	ret;

}
	// .globl	_Z12Update_PathsP6VertexPiS1_
.visible .entry _Z12Update_PathsP6VertexPiS1_(
	.param .u64 .ptr .align 1 _Z12Update_PathsP6VertexPiS1__param_0,
	.param .u64 .ptr .align 1 _Z12Update_PathsP6VertexPiS1__param_1,
	.param .u64 .ptr .align 1 _Z12Update_PathsP6VertexPiS1__param_2
)
{
	.reg .pred 	%p<2>;
	.reg .b32 	%r<8>;
	.reg .b64 	%rd<12>;

	ld.param.u64 	%rd3, [_Z12Update_PathsP6VertexPiS1__param_0];
	ld.param.u64 	%rd4, [_Z12Update_PathsP6VertexPiS1__param_1];
	ld.param.u64 	%rd5, [_Z12Update_PathsP6VertexPiS1__param_2];
	cvta.to.global.u64 	%rd6, %rd5;
	cvta.to.global.u64 	%rd7, %rd4;
	mov.u32 	%r1, %tid.x;
	mul.wide.u32 	%rd8, %r1, 4;
	add.s64 	%rd1, %rd7, %rd8;
	ld.global.u32 	%r7, [%rd1];
	add.s64 	%rd2, %rd6, %rd8;
	ld.global.u32 	%r3, [%rd2];
	setp.le.s32 	%p1, %r7, %r3;
	@%p1 bra 	$L__BB1_2;
	cvta.to.global.u64 	%rd9, %rd3;
	st.global.u32 	[%rd1], %r3;
	mul.wide.u32 	%rd10, %r1, 8;
	add.s64 	%rd11, %rd9, %rd10;
	mov.b32 	%r6, 0;
	st.global.u32 	[%rd11+4], %r6;
	ld.global.u32 	%r7, [%rd1];
$L__BB1_2:
	st.global.u32 	[%rd2], %r7;
	ret;

}


// ===== COMPILED SASS (sm_100) =====

	.target	sm_100

	.elftype	@"ET_EXEC"


//--------------------- .note.nv.tkinfo           --------------------------
	.section	.note.nv.tkinfo,"",@"SHT_NOTE"
	.sectionflags	@"SHF_NOTE_NV_TKINFO"
	.tkinfo
        /*0018*/ 	.word	0x00000002
        /*0030*/ 	.string	""
        /*0030*/ 	.string	"ptxas"
        /*0030*/ 	.string	"Cuda compilation tools, release 13.0, V13.0.88"
        /*0030*/ 	.string	"Build cuda_13.0.r13.0/compiler.36424714_0"
        /*0030*/ 	.string	"-arch sm_100 -m 64 "



//--------------------- .note.nv.cuinfo           --------------------------
	.section	.note.nv.cuinfo,"",@"SHT_NOTE"
	.sectionflags	@"SHF_NOTE_NV_CUINFO"
        /*0018*/ 	.short	0x0002
        /*001a*/ 	.short	0x0064
        /*001c*/ 	.short	0x0082
	.zero		2


//--------------------- .nv.info                  --------------------------
	.section	.nv.info,"",@"SHT_CUDA_INFO"
	.align	4


	//----- nvinfo : EIATTR_REGCOUNT
	.align		4
        /*0000*/ 	.byte	0x04, 0x2f
        /*0002*/ 	.short	(.L_1 - .L_0)
	.align		4
.L_0:
        /*0004*/ 	.word	index@(_Z11Find_VertexP6VertexP4EdgePiS3_S3_)
        /*0008*/ 	.word	0x00000013


	//----- nvinfo : EIATTR_FRAME_SIZE
	.align		4
.L_1:
        /*000c*/ 	.byte	0x04, 0x11
        /*000e*/ 	.short	(.L_3 - .L_2)
	.align		4
.L_2:
        /*0010*/ 	.word	index@(_Z11Find_VertexP6VertexP4EdgePiS3_S3_)
        /*0014*/ 	.word	0x00000000


	//----- nvinfo : EIATTR_REGCOUNT
	.align		4
.L_3:
        /*0018*/ 	.byte	0x04, 0x2f
        /*001a*/ 	.short	(.L_5 - .L_4)
	.align		4
.L_4:
        /*001c*/ 	.word	index@(_Z12Update_PathsP6VertexPiS1_)
        /*0020*/ 	.word	0x0000000e


	//----- nvinfo : EIATTR_FRAME_SIZE
	.align		4
.L_5:
        /*0024*/ 	.byte	0x04, 0x11
        /*0026*/ 	.short	(.L_7 - .L_6)
	.align		4
.L_6:
        /*0028*/ 	.word	index@(_Z12Update_PathsP6VertexPiS1_)
        /*002c*/ 	.word	0x00000000


	//----- nvinfo : EIATTR_MIN_STACK_SIZE
	.align		4
.L_7:
        /*0030*/ 	.byte	0x04, 0x12
        /*0032*/ 	.short	(.L_9 - .L_8)
	.align		4
.L_8:
        /*0034*/ 	.word	index@(_Z12Update_PathsP6VertexPiS1_)
        /*0038*/ 	.word	0x00000000


	//----- nvinfo : EIATTR_MIN_STACK_SIZE
	.align		4
.L_9:
        /*003c*/ 	.byte	0x04, 0x12
        /*003e*/ 	.short	(.L_11 - .L_10)
	.align		4
.L_10:
        /*0040*/ 	.word	index@(_Z11Find_VertexP6VertexP4EdgePiS3_S3_)
        /*0044*/ 	.word	0x00000000
.L_11:


//--------------------- .nv.compat                --------------------------
	.section	.nv.compat,"",@"SHT_CUDA_COMPAT_INFO"
	.align	4
        /*0000*/ 	.byte	0x02, 0x09, 0x00, 0x00, 0x02, 0x02, 0x01, 0x00, 0x02, 0x05, 0x05, 0x00, 0x03, 0x07, 0x01, 0x01
        /*0010*/ 	.byte	0x02, 0x03, 0x00, 0x00, 0x02, 0x06, 0x01, 0x00, 0x04, 0x0b, 0x08, 0x00, 0x09, 0x00, 0x00, 0x00
        /*0020*/ 	.byte	0x00, 0x00, 0x00, 0x00


//--------------------- .nv.info._Z12Update_PathsP6VertexPiS1_ --------------------------
	.section	.nv.info._Z12Update_PathsP6VertexPiS1_,"",@"SHT_CUDA_INFO"
	.sectionflags	@""
	.align	4


	//----- nvinfo : EIATTR_CUDA_API_VERSION
	.align		4
        /*0000*/ 	.byte	0x04, 0x37
        /*0002*/ 	.short	(.L_13 - .L_12)
.L_12:
        /*0004*/ 	.word	0x00000082


	//----- nvinfo : EIATTR_KPARAM_INFO
	.align		4
.L_13:
        /*0008*/ 	.byte	0x04, 0x17
        /*000a*/ 	.short	(.L_15 - .L_14)
.L_14:
        /*000c*/ 	.word	0x00000000
        /*0010*/ 	.short	0x0002
        /*0012*/ 	.short	0x0010
        /*0014*/ 	.byte	0x00, 0xf5, 0x21, 0x00


	//----- nvinfo : EIATTR_KPARAM_INFO
	.align		4
.L_15:
        /*0018*/ 	.byte	0x04, 0x17
        /*001a*/ 	.short	(.L_17 - .L_16)
.L_16:
        /*001c*/ 	.word	0x00000000
        /*0020*/ 	.short	0x0001
        /*0022*/ 	.short	0x0008
        /*0024*/ 	.byte	0x00, 0xf5, 0x21, 0x00


	//----- nvinfo : EIATTR_KPARAM_INFO
	.align		4
.L_17:
        /*0028*/ 	.byte	0x04, 0x17
        /*002a*/ 	.short	(.L_19 - .L_18)
.L_18:
        /*002c*/ 	.word	0x00000000
        /*0030*/ 	.short	0x0000
        /*0032*/ 	.short	0x0000
        /*0034*/ 	.byte	0x00, 0xf5, 0x21, 0x00


	//----- nvinfo : EIATTR_SPARSE_MMA_MASK
	.align		4
.L_19:
        /*0038*/ 	.byte	0x03, 0x50
        /*003a*/ 	.short	0x0000


	//----- nvinfo : EIATTR_MAXREG_COUNT
	.align		4
        /*003c*/ 	.byte	0x03, 0x1b
        /*003e*/ 	.short	0x00ff


	//----- nvinfo : EIATTR_MERCURY_ISA_VERSION
	.align		4
        /*0040*/ 	.byte	0x03, 0x5f
        /*0042*/ 	.short	0x0101


	//----- nvinfo : EIATTR_VRC_CTA_INIT_COUNT
	.align		4
        /*0044*/ 	.byte	0x02, 0x4a
	.zero		1
	.zero		1


	//----- nvinfo : EIATTR_EXIT_INSTR_OFFSETS
	.align		4
        /*0048*/ 	.byte	0x04, 0x1c
        /*004a*/ 	.short	(.L_21 - .L_20)


	//   ....[0]....
.L_20:
        /*004c*/ 	.word	0x00000130


	//----- nvinfo : EIATTR_CRS_STACK_SIZE
	.align		4
.L_21:
        /*0050*/ 	.byte	0x04, 0x1e
        /*0052*/ 	.short	(.L_23 - .L_22)
.L_22:
        /*0054*/ 	.word	0x00000000


	//----- nvinfo : EIATTR_CBANK_PARAM_SIZE
	.align		4
.L_23:
        /*0058*/ 	.byte	0x03, 0x19
        /*005a*/ 	.short	0x0018


	//----- nvinfo : EIATTR_PARAM_CBANK
	.align		4
        /*005c*/ 	.byte	0x04, 0x0a
        /*005e*/ 	.short	(.L_25 - .L_24)
	.align		4
.L_24:
        /*0060*/ 	.word	index@(.nv.constant0._Z12Update_PathsP6VertexPiS1_)
        /*0064*/ 	.short	0x0380
        /*0066*/ 	.short	0x0018


	//----- nvinfo : EIATTR_SW_WAR
	.align		4
.L_25:
        /*0068*/ 	.byte	0x04, 0x36
        /*006a*/ 	.short	(.L_27 - .L_26)
.L_26:
        /*006c*/ 	.word	0x00000008
.L_27:


//--------------------- .nv.info._Z11Find_VertexP6VertexP4EdgePiS3_S3_ --------------------------
	.section	.nv.info._Z11Find_VertexP6VertexP4EdgePiS3_S3_,"",@"SHT_CUDA_INFO"
	.sectionflags	@""
	.align	4


	//----- nvinfo : EIATTR_CUDA_API_VERSION
	.align		4
        /*0000*/ 	.byte	0x04, 0x37
        /*0002*/ 	.short	(.L_29 - .L_28)
.L_28:
        /*0004*/ 	.word	0x00000082


	//----- nvinfo : EIATTR_KPARAM_INFO
	.align		4
.L_29:
        /*0008*/ 	.byte	0x04, 0x17
        /*000a*/ 	.short	(.L_31 - .L_30)
.L_30:
        /*000c*/ 	.word	0x00000000
        /*0010*/ 	.short	0x0004
        /*0012*/ 	.short	0x0020
        /*0014*/ 	.byte	0x00, 0xf5, 0x21, 0x00


	//----- nvinfo : EIATTR_KPARAM_INFO
	.align		4
.L_31:
        /*0018*/ 	.byte	0x04, 0x17
        /*001a*/ 	.short	(.L_33 - .L_32)
.L_32:
        /*001c*/ 	.word	0x00000000
        /*0020*/ 	.short	0x0003
        /*0022*/ 	.short	0x0018
        /*0024*/ 	.byte	0x00, 0xf5, 0x21, 0x00


	//----- nvinfo : EIATTR_KPARAM_INFO
	.align		4
.L_33:
        /*0028*/ 	.byte	0x04, 0x17
        /*002a*/ 	.short	(.L_35 - .L_34)
.L_34:
        /*002c*/ 	.word	0x00000000
        /*0030*/ 	.short	0x0002
        /*0032*/ 	.short	0x0010
        /*0034*/ 	.byte	0x00, 0xf5, 0x21, 0x00


	//----- nvinfo : EIATTR_KPARAM_INFO
	.align		4
.L_35:
        /*0038*/ 	.byte	0x04, 0x17
        /*003a*/ 	.short	(.L_37 - .L_36)
.L_36:
        /*003c*/ 	.word	0x00000000
        /*0040*/ 	.short	0x0001
        /*0042*/ 	.short	0x0008
        /*0044*/ 	.byte	0x00, 0xf5, 0x21, 0x00


	//----- nvinfo : EIATTR_KPARAM_INFO
	.align		4
.L_37:
        /*0048*/ 	.byte	0x04, 0x17
        /*004a*/ 	.short	(.L_39 - .L_38)
.L_38:
        /*004c*/ 	.word	0x00000000
        /*0050*/ 	.short	0x0000
        /*0052*/ 	.short	0x0000
        /*0054*/ 	.byte	0x00, 0xf5, 0x21, 0x00


	//----- nvinfo : EIATTR_SPARSE_MMA_MASK
	.align		4
.L_39:
        /*0058*/ 	.byte	0x03, 0x50
        /*005a*/ 	.short	0x0000


	//----- nvinfo : EIATTR_MAXREG_COUNT
	.align		4
        /*005c*/ 	.byte	0x03, 0x1b
        /*005e*/ 	.short	0x00ff


	//----- nvinfo : EIATTR_MERCURY_ISA_VERSION
	.align		4
        /*0060*/ 	.byte	0x03, 0x5f
        /*0062*/ 	.short	0x0101


	//----- nvinfo : EIATTR_VRC_CTA_INIT_COUNT
	.align		4
        /*0064*/ 	.byte	0x02, 0x4a
	.zero		1
	.zero		1


	//----- nvinfo : EIATTR_EXIT_INSTR_OFFSETS
	.align		4
        /*0068*/ 	.byte	0x04, 0x1c
        /*006a*/ 	.short	(.L_41 - .L_40)


	//   ....[0]....
.L_40:
        /*006c*/ 	.word	0x00000070


	//   ....[1]....
        /*0070*/ 	.word	0x00000e20


	//----- nvinfo : EIATTR_CRS_STACK_SIZE
	.align		4
.L_41:
        /*0074*/ 	.byte	0x04, 0x1e
        /*0076*/ 	.short	(.L_43 - .L_42)
.L_42:
        /*0078*/ 	.word	0x00000000


	//----- nvinfo : EIATTR_CBANK_PARAM_SIZE
	.align		4
.L_43:
        /*007c*/ 	.byte	0x03, 0x19
        /*007e*/ 	.short	0x0028


	//----- nvinfo : EIATTR_PARAM_CBANK
	.align		4
        /*0080*/ 	.byte	0x04, 0x0a
        /*0082*/ 	.short	(.L_45 - .L_44)
	.align		4
.L_44:
        /*0084*/ 	.word	index@(.nv.constant0._Z11Find_VertexP6VertexP4EdgePiS3_S3_)
        /*0088*/ 	.short	0x0380
        /*008a*/ 	.short	0x0028


	//----- nvinfo : EIATTR_SW_WAR
	.align		4
.L_45:
        /*008c*/ 	.byte	0x04, 0x36
        /*008e*/ 	.short	(.L_47 - .L_46)
.L_46:
        /*0090*/ 	.word	0x00000008
.L_47:


//--------------------- .nv.callgraph             --------------------------
	.section	.nv.callgraph,"",@"SHT_CUDA_CALLGRAPH"
	.align	4
	.sectionentsize	8
	.align		4
        /*0000*/ 	.word	0x00000000
	.align		4
        /*0004*/ 	.word	0xffffffff
	.align		4
        /*0008*/ 	.word	0x00000000
	.align		4
        /*000c*/ 	.word	0xfffffffe
	.align		4
        /*0010*/ 	.word	0x00000000
	.align		4
        /*0014*/ 	.word	0xfffffffd
	.align		4
        /*0018*/ 	.word	0x00000000
	.align		4
        /*001c*/ 	.word	0xfffffffc


//--------------------- .text._Z12Update_PathsP6VertexPiS1_ --------------------------
	.section	.text._Z12Update_PathsP6VertexPiS1_,"ax",@progbits
	.align	128
        .global         _Z12Update_PathsP6VertexPiS1_
        .type           _Z12Update_PathsP6VertexPiS1_,@function
        .size           _Z12Update_PathsP6VertexPiS1_,(.L_x_33 - _Z12Update_PathsP6VertexPiS1_)
        .other          _Z12Update_PathsP6VertexPiS1_,@"STO_CUDA_ENTRY STV_DEFAULT"
_Z12Update_PathsP6VertexPiS1_:
.text._Z12Update_PathsP6VertexPiS1_:
[----:B------:R-:W-:Y:S01]  /*0000*/  LDC R1, c[0x0][0x37c] ;  /* 0x0000df00ff017b82 */ /* 0x000fe20000000800 */
[----:B------:R-:W0:Y:S07]  /*0010*/  S2R R11, SR_TID.X ;  /* 0x00000000000b7919 */ /* 0x000e2e0000002100 */
[----:B------:R-:W0:Y:S01]  /*0020*/  LDC.64 R2, c[0x0][0x388] ;  /* 0x0000e200ff027b82 */ /* 0x000e220000000a00 */
[----:B------:R-:W1:Y:S07]  /*0030*/  LDCU.64 UR4, c[0x0][0x358] ;  /* 0x00006b00ff0477ac */ /* 0x000e6e0008000a00 */
[----:B------:R-:W2:Y:S01]  /*0040*/  LDC.64 R4, c[0x0][0x390] ;  /* 0x0000e400ff047b82 */ /* 0x000ea20000000a00 */
[----:B0-----:R-:W-:-:S04]  /*0050*/  IMAD.WIDE.U32 R2, R11, 0x4, R2 ;  /* 0x000000040b027825 */ /* 0x001fc800078e0002 */
[----:B--2---:R-:W-:Y:S01]  /*0060*/  IMAD.WIDE.U32 R4, R11, 0x4, R4 ;  /* 0x000000040b047825 */ /* 0x004fe200078e0004 */
[----:B-1----:R-:W2:Y:S04]  /*0070*/  LDG.E R0, desc[UR4][R2.64] ;  /* 0x0000000402007981 */ /* 0x002ea8000c1e1900 */
[----:B------:R-:W2:Y:S01]  /*0080*/  LDG.E R9, desc[UR4][R4.64] ;  /* 0x0000000404097981 */ /* 0x000ea2000c1e1900 */
[----:B------:R-:W-:Y:S01]  /*0090*/  BSSY.RECONVERGENT B0, `(.L_x_0) ;  /* 0x0000008000007945 */ /* 0x000fe20003800200 */
[----:B--2---:R-:W-:-:S13]  /*00a0*/  ISETP.GT.AND P0, PT, R0, R9, PT ;  /* 0x000000090000720c */ /* 0x004fda0003f04270 */
[----:B------:R-:W-:Y:S05]  /*00b0*/  @!P0 BRA `(.L_x_1) ;  /* 0x0000000000148947 */ /* 0x000fea0003800000 */
[----:B------:R-:W0:Y:S01]  /*00c0*/  LDC.64 R6, c[0x0][0x380] ;  /* 0x0000e000ff067b82 */ /* 0x000e220000000a00 */
[----:B------:R1:W-:Y:S01]  /*00d0*/  STG.E desc[UR4][R2.64], R9 ;  /* 0x0000000902007986 */ /* 0x0003e2000c101904 */
[----:B0-----:R-:W-:-:S05]  /*00e0*/  IMAD.WIDE.U32 R6, R11, 0x8, R6 ;  /* 0x000000080b067825 */ /* 0x001fca00078e0006 */
[----:B------:R1:W-:Y:S04]  /*00f0*/  STG.E desc[UR4][R6.64+0x4], RZ ;  /* 0x000004ff06007986 */ /* 0x0003e8000c101904 */
[----:B------:R1:W5:Y:S02]  /*0100*/  LDG.E R0, desc[UR4][R2.64] ;  /* 0x0000000402007981 */ /* 0x000364000c1e1900 */
.L_x_1:
[----:B------:R-:W-:Y:S05]  /*0110*/  BSYNC.RECONVERGENT B0 ;  /* 0x0000000000007941 */ /* 0x000fea0003800200 */
.L_x_0:
[----:B-----5:R-:W-:Y:S01]  /*0120*/  STG.E desc[UR4][R4.64], R0 ;  /* 0x0000000004007986 */ /* 0x020fe2000c101904 */
[----:B------:R-:W-:Y:S05]  /*0130*/  EXIT ;  /* 0x000000000000794d */ /* 0x000fea0003800000 */
.L_x_2:
[----:B------:R-:W-:-:S00]  /*0140*/  BRA `(.L_x_2) ;  /* 0xfffffffc00fc7947 */ /* 0x000fc0000383ffff */
[----:B------:R-:W-:-:S00]  /*0150*/  NOP ;  /* 0x0000000000007918 */ /* 0x000fc00000000000 */
        /* <DEDUP_REMOVED lines=10> */
.L_x_33:


//--------------------- .text._Z11Find_VertexP6VertexP4EdgePiS3_S3_ --------------------------
	.section	.text._Z11Find_VertexP6VertexP4EdgePiS3_S3_,"ax",@progbits
	.align	128
        .global         _Z11Find_VertexP6VertexP4EdgePiS3_S3_
        .type           _Z11Find_VertexP6VertexP4EdgePiS3_S3_,@function
        .size           _Z11Find_VertexP6VertexP4EdgePiS3_S3_,(.L_x_34 - _Z11Find_VertexP6VertexP4EdgePiS3_S3_)
        .other          _Z11Find_VertexP6VertexP4EdgePiS3_S3_,@"STO_CUDA_ENTRY STV_DEFAULT"
_Z11Find_VertexP6VertexP4EdgePiS3_S3_:
.text._Z11Find_VertexP6VertexP4EdgePiS3_S3_:
[----:B------:R-:W-:Y:S01]  /*0000*/  LDC R1, c[0x0][0x37c] ;  /* 0x0000df00ff017b82 */ /* 0x000fe20000000800 */
[----:B------:R-:W0:Y:S07]  /*0010*/  S2R R9, SR_TID.X ;  /* 0x0000000000097919 */ /* 0x000e2e0000002100 */
[----:B------:R-:W0:Y:S01]  /*0020*/  LDC.64 R2, c[0x0][0x380] ;  /* 0x0000e000ff027b82 */ /* 0x000e220000000a00 */
[----:B------:R-:W1:Y:S01]  /*0030*/  LDCU.64 UR8, c[0x0][0x358] ;  /* 0x00006b00ff0877ac */ /* 0x000e620008000a00 */
[----:B0-----:R-:W-:-:S05]  /*0040*/  IMAD.WIDE.U32 R2, R9, 0x8, R2 ;  /* 0x0000000809027825 */ /* 0x001fca00078e0002 */
[----:B-1----:R-:W2:Y:S02]  /*0050*/  LDG.E R0, desc[UR8][R2.64+0x4] ;  /* 0x0000040802007981 */ /* 0x002ea4000c1e1900 */
[----:B--2---:R-:W-:-:S13]  /*0060*/  ISETP.NE.AND P0, PT, R0, RZ, PT ;  /* 0x000000ff0000720c */ /* 0x004fda0003f05270 */
[----:B------:R-:W-:Y:S05]  /*0070*/  @P0 EXIT ;  /* 0x000000000000094d */ /* 0x000fea0003800000 */
[----:B------:R-:W0:Y:S01]  /*0080*/  LDCU.64 UR6, c[0x0][0x3a0] ;  /* 0x00007400ff0677ac */ /* 0x000e220008000a00 */
[----:B------:R-:W1:Y:S01]  /*0090*/  LDC.64 R6, c[0x0][0x398] ;  /* 0x0000e600ff067b82 */ /* 0x000e620000000a00 */
[----:B------:R-:W-:Y:S01]  /*00a0*/  IMAD.MOV.U32 R11, RZ, RZ, 0x1 ;  /* 0x00000001ff0b7424 */ /* 0x000fe200078e00ff */
[----:B------:R-:W2:Y:S01]  /*00b0*/  LDCU.64 UR4, c[0x0][0x380] ;  /* 0x00007000ff0477ac */ /* 0x000ea20008000a00 */
[----:B------:R-:W-:-:S03]  /*00c0*/  IMAD.MOV.U32 R0, RZ, RZ, RZ ;  /* 0x000000ffff007224 */ /* 0x000fc600078e00ff */
[----:B------:R3:W-:Y:S01]  /*00d0*/  STG.E desc[UR8][R2.64+0x4], R11 ;  /* 0x0000040b02007986 */ /* 0x0007e2000c101908 */
[----:B------:R-:W4:Y:S01]  /*00e0*/  LDCU.64 UR10, c[0x0][0x390] ;  /* 0x00007200ff0a77ac */ /* 0x000f220008000a00 */
[----:B------:R-:W4:Y:S01]  /*00f0*/  LDC.64 R4, c[0x0][0x388] ;  /* 0x0000e200ff047b82 */ /* 0x000f220000000a00 */
[----:B0-----:R-:W-:Y:S02]  /*0100*/  UIADD3 UR6, UP0, UPT, UR6, 0x4, URZ ;  /* 0x0000000406067890 */ /* 0x001fe4000ff1e0ff */
[----:B--2---:R-:W-:Y:S02]  /*0110*/  UIADD3 UR4, UP1, UPT, UR4, 0x8, URZ ;  /* 0x0000000804047890 */ /* 0x004fe4000ff3e0ff */
[----:B------:R-:W-:Y:S01]  /*0120*/  UIADD3.X UR7, UPT, UPT, URZ, UR7, URZ, UP0, !UPT ;  /* 0x00000007ff077290 */ /* 0x000fe200087fe4ff */
[----:B-1----:R-:W-:Y:S01]  /*0130*/  IMAD.WIDE.U32 R6, R9, 0x4, R6 ;  /* 0x0000000409067825 */ /* 0x002fe200078e0006 */
[----:B------:R-:W-:-:S03]  /*0140*/  UIADD3.X UR5, UPT, UPT, URZ, UR5, URZ, UP1, !UPT ;  /* 0x00000005ff057290 */ /* 0x000fc60008ffe4ff */
[----:B------:R-:W-:Y:S02]  /*0150*/  IMAD.U32 R10, RZ, RZ, UR6 ;  /* 0x00000006ff0a7e24 */ /* 0x000fe4000f8e00ff */
[----:B---3--:R-:W-:Y:S02]  /*0160*/  IMAD.U32 R11, RZ, RZ, UR7 ;  /* 0x00000007ff0b7e24 */ /* 0x008fe4000f8e00ff */
[----:B------:R-:W-:Y:S02]  /*0170*/  IMAD.U32 R9, RZ, RZ, UR5 ;  /* 0x00000005ff097e24 */ /* 0x000fe4000f8e00ff */
[----:B------:R-:W-:Y:S01]  /*0180*/  IMAD.U32 R8, RZ, RZ, UR4 ;  /* 0x00000004ff087e24 */ /* 0x000fe2000f8e00ff */
[----:B----4-:R-:W-:-:S06]  /*0190*/  UMOV UR4, URZ ;  /* 0x000000ff00047c82 */ /* 0x010fcc0008000000 */
.L_x_31:
[----:B------:R-:W2:Y:S04]  /*01a0*/  LDG.E R12, desc[UR8][R2.64] ;  /* 0x00000008020c7981 */ /* 0x000ea8000c1e1900 */
[----:B------:R-:W2:Y:S04]  /*01b0*/  LDG.E R13, desc[UR8][R4.64] ;  /* 0x00000008040d7981 */ /* 0x000ea8000c1e1900 */
[----:B-----5:R0:W5:Y:S01]  /*01c0*/  LDG.E R14, desc[UR8][R8.64+-0x8] ;  /* 0xfffff808080e7981 */ /* 0x020162000c1e1900 */
[----:B------:R-:W-:Y:S01]  /*01d0*/  UIADD3 UR4, UPT, UPT, UR4, 0x2, URZ ;  /* 0x0000000204047890 */ /* 0x000fe2000fffe0ff */
[----:B------:R-:W-:Y:S04]  /*01e0*/  BSSY.RECONVERGENT B1, `(.L_x_3) ;  /* 0x000005e000017945 */ /* 0x000fe80003800200 */
[----:B------:R-:W-:Y:S01]  /*01f0*/  BSSY.RELIABLE B0, `(.L_x_4) ;  /* 0x0000050000007945 */ /* 0x000fe20003800100 */
[----:B------:R-:W-:Y:S01]  /*0200*/  UISETP.NE.AND UP0, UPT, UR4, 0x8, UPT ;  /* 0x000000080400788c */ /* 0x000fe2000bf05270 */
[----:B--2---:R-:W-:-:S13]  /*0210*/  ISETP.NE.AND P0, PT, R13, R12, PT ;  /* 0x0000000c0d00720c */ /* 0x004fda0003f05270 */
[----:B0-----:R-:W-:Y:S05]  /*0220*/  @P0 BRA `(.L_x_5) ;  /* 0x0000000000100947 */ /* 0x001fea0003800000 */
[----:B------:R-:W2:Y:S02]  /*0230*/  LDG.E R15, desc[UR8][R4.64+0x4] ;  /* 0x00000408040f7981 */ /* 0x000ea4000c1e1900 */
[----:B--2--5:R-:W-:Y:S01]  /*0240*/  ISETP.NE.AND P0, PT, R15, R14, PT ;  /* 0x0000000e0f00720c */ /* 0x024fe20003f05270 */
[----:B------:R-:W-:-:S12]  /*0250*/  IMAD.MOV.U32 R15, RZ, RZ, RZ ;  /* 0x000000ffff0f7224 */ /* 0x000fd800078e00ff */
[----:B------:R-:W-:Y:S05]  /*0260*/  @!P0 BRA `(.L_x_6) ;  /* 0x0000000400208947 */ /* 0x000fea0003800000 */
.L_x_5:
[----:B------:R-:W2:Y:S02]  /*0270*/  LDG.E R15, desc[UR8][R4.64+0x8] ;  /* 0x00000808040f7981 */ /* 0x000ea4000c1e1900 */
[----:B--2---:R-:W-:-:S13]  /*0280*/  ISETP.NE.AND P0, PT, R15, R12, PT ;  /* 0x0000000c0f00720c */ /* 0x004fda0003f05270 */
[----:B------:R-:W-:Y:S05]  /*0290*/  @P0 BRA `(.L_x_7) ;  /* 0x0000000000100947 */ /* 0x000fea0003800000 */
[----:B------:R-:W2:Y:S02]  /*02a0*/  LDG.E R15, desc[UR8][R4.64+0xc] ;  /* 0x00000c08040f7981 */ /* 0x000ea4000c1e1900 */
[----:B--2--5:R-:W-:Y:S01]  /*02b0*/  ISETP.NE.AND P0, PT, R15, R14, PT ;  /* 0x0000000e0f00720c */ /* 0x024fe20003f05270 */
[----:B------:R-:W-:-:S12]  /*02c0*/  IMAD.MOV.U32 R15, RZ, RZ, 0x1 ;  /* 0x00000001ff0f7424 */ /* 0x000fd800078e00ff */
[----:B------:R-:W-:Y:S05]  /*02d0*/  @!P0 BRA `(.L_x_6) ;  /* 0x0000000400048947 */ /* 0x000fea0003800000 */
.L_x_7:
[----:B------:R-:W2:Y:S02]  /*02e0*/  LDG.E R15, desc[UR8][R4.64+0x10] ;  /* 0x00001008040f7981 */ /* 0x000ea4000c1e1900 */
[----:B--2---:R-:W-:-:S13]  /*02f0*/  ISETP.NE.AND P0, PT, R15, R12, PT ;  /* 0x0000000c0f00720c */ /* 0x004fda0003f05270 */
[----:B------:R-:W-:Y:S05]  /*0300*/  @P0 BRA `(.L_x_8) ;  /* 0x0000000000100947 */ /* 0x000fea0003800000 */
[----:B------:R-:W2:Y:S02]  /*0310*/  LDG.E R15, desc[UR8][R4.64+0x14] ;  /* 0x00001408040f7981 */ /* 0x000ea4000c1e1900 */
[----:B--2--5:R-:W-:Y:S01]  /*0320*/  ISETP.NE.AND P0, PT, R15, R14, PT ;  /* 0x0000000e0f00720c */ /* 0x024fe20003f05270 */
[----:B------:R-:W-:-:S12]  /*0330*/  IMAD.MOV.U32 R15, RZ, RZ, 0x2 ;  /* 0x00000002ff0f7424 */ /* 0x000fd800078e00ff */
[----:B------:R-:W-:Y:S05]  /*0340*/  @!P0 BRA `(.L_x_6) ;  /* 0x0000000000e88947 */ /* 0x000fea0003800000 */
.L_x_8:
[----:B------:R-:W2:Y:S02]  /*0350*/  LDG.E R15, desc[UR8][R4.64+0x18] ;  /* 0x00001808040f7981 */ /* 0x000ea4000c1e1900 */
[----:B--2---:R-:W-:-:S13]  /*0360*/  ISETP.NE.AND P0, PT, R15, R12, PT ;  /* 0x0000000c0f00720c */ /* 0x004fda0003f05270 */
[----:B------:R-:W-:Y:S05]  /*0370*/  @P0 BRA `(.L_x_9) ;  /* 0x0000000000100947 */ /* 0x000fea0003800000 */
[----:B------:R-:W2:Y:S02]  /*0380*/  LDG.E R15, desc[UR8][R4.64+0x1c] ;  /* 0x00001c08040f7981 */ /* 0x000ea4000c1e1900 */
[----:B--2--5:R-:W-:Y:S01]  /*0390*/  ISETP.NE.AND P0, PT, R15, R14, PT ;  /* 0x0000000e0f00720c */ /* 0x024fe20003f05270 */
[----:B------:R-:W-:-:S12]  /*03a0*/  IMAD.MOV.U32 R15, RZ, RZ, 0x3 ;  /* 0x00000003ff0f7424 */ /* 0x000fd800078e00ff */
[----:B------:R-:W-:Y:S05]  /*03b0*/  @!P0 BRA `(.L_x_6) ;  /* 0x0000000000cc8947 */ /* 0x000fea0003800000 */
.L_x_9:
[----:B------:R-:W2:Y:S02]  /*03c0*/  LDG.E R15, desc[UR8][R4.64+0x20] ;  /* 0x00002008040f7981 */ /* 0x000ea4000c1e1900 */
[----:B--2---:R-:W-:-:S13]  /*03d0*/  ISETP.NE.AND P0, PT, R15, R12, PT ;  /* 0x0000000c0f00720c */ /* 0x004fda0003f05270 */
[----:B------:R-:W-:Y:S05]  /*03e0*/  @P0 BRA `(.L_x_10) ;  /* 0x0000000000100947 */ /* 0x000fea0003800000 */
[----:B------:R-:W2:Y:S02]  /*03f0*/  LDG.E R15, desc[UR8][R4.64+0x24] ;  /* 0x00002408040f7981 */ /* 0x000ea4000c1e1900 */
[----:B--2--5:R-:W-:Y:S01]  /*0400*/  ISETP.NE.AND P0, PT, R15, R14, PT ;  /* 0x0000000e0f00720c */ /* 0x024fe20003f05270 */
[----:B------:R-:W-:-:S12]  /*0410*/  IMAD.MOV.U32 R15, RZ, RZ, 0x4 ;  /* 0x00000004ff0f7424 */ /* 0x000fd800078e00ff */
[----:B------:R-:W-:Y:S05]  /*0420*/  @!P0 BRA `(.L_x_6) ;  /* 0x0000000000b08947 */ /* 0x000fea0003800000 */
.L_x_10:
[----:B------:R-:W2:Y:S02]  /*0430*/  LDG.E R15, desc[UR8][R4.64+0x28] ;  /* 0x00002808040f7981 */ /* 0x000ea4000c1e1900 */
[----:B--2---:R-:W-:-:S13]  /*0440*/  ISETP.NE.AND P0, PT, R15, R12, PT ;  /* 0x0000000c0f00720c */ /* 0x004fda0003f05270 */
[----:B------:R-:W-:Y:S05]  /*0450*/  @P0 BRA `(.L_x_11) ;  /* 0x0000000000100947 */ /* 0x000fea0003800000 */
[----:B------:R-:W2:Y:S02]  /*0460*/  LDG.E R15, desc[UR8][R4.64+0x2c] ;  /* 0x00002c08040f7981 */ /* 0x000ea4000c1e1900 */
[----:B--2--5:R-:W-:Y:S01]  /*0470*/  ISETP.NE.AND P0, PT, R15, R14, PT ;  /* 0x0000000e0f00720c */ /* 0x024fe20003f05270 */
[----:B------:R-:W-:-:S12]  /*0480*/  IMAD.MOV.U32 R15, RZ, RZ, 0x5 ;  /* 0x00000005ff0f7424 */ /* 0x000fd800078e00ff */
[----:B------:R-:W-:Y:S05]  /*0490*/  @!P0 BRA `(.L_x_6) ;  /* 0x0000000000948947 */ /* 0x000fea0003800000 */
.L_x_11:
[----:B------:R-:W2:Y:S02]  /*04a0*/  LDG.E R15, desc[UR8][R4.64+0x30] ;  /* 0x00003008040f7981 */ /* 0x000ea4000c1e1900 */
[----:B--2---:R-:W-:-:S13]  /*04b0*/  ISETP.NE.AND P0, PT, R15, R12, PT ;  /* 0x0000000c0f00720c */ /* 0x004fda0003f05270 */
[----:B------:R-:W-:Y:S05]  /*04c0*/  @P0 BRA `(.L_x_12) ;  /* 0x0000000000100947 */ /* 0x000fea0003800000 */
[----:B------:R-:W2:Y:S02]  /*04d0*/  LDG.E R15, desc[UR8][R4.64+0x34] ;  /* 0x00003408040f7981 */ /* 0x000ea4000c1e1900 */
[----:B--2--5:R-:W-:Y:S01]  /*04e0*/  ISETP.NE.AND P0, PT, R15, R14, PT ;  /* 0x0000000e0f00720c */ /* 0x024fe20003f05270 */
[----:B------:R-:W-:-:S12]  /*04f0*/  IMAD.MOV.U32 R15, RZ, RZ, 0x6 ;  /* 0x00000006ff0f7424 */ /* 0x000fd800078e00ff */
[----:B------:R-:W-:Y:S05]  /*0500*/  @!P0 BRA `(.L_x_6) ;  /* 0x0000000000788947 */ /* 0x000fea0003800000 */
.L_x_12:
[----:B------:R-:W2:Y:S02]  /*0510*/  LDG.E R15, desc[UR8][R4.64+0x38] ;  /* 0x00003808040f7981 */ /* 0x000ea4000c1e1900 */
[----:B--2---:R-:W-:-:S13]  /*0520*/  ISETP.NE.AND P0, PT, R15, R12, PT ;  /* 0x0000000c0f00720c */ /* 0x004fda0003f05270 */
[----:B------:R-:W-:Y:S05]  /*0530*/  @P0 BRA `(.L_x_13) ;  /* 0x0000000000100947 */ /* 0x000fea0003800000 */
[----:B------:R-:W2:Y:S02]  /*0540*/  LDG.E R15, desc[UR8][R4.64+0x3c] ;  /* 0x00003c08040f7981 */ /* 0x000ea4000c1e1900 */
[----:B--2--5:R-:W-:Y:S01]  /*0550*/  ISETP.NE.AND P0, PT, R15, R14, PT ;  /* 0x0000000e0f00720c */ /* 0x024fe20003f05270 */
[----:B------:R-:W-:-:S12]  /*0560*/  IMAD.MOV.U32 R15, RZ, RZ, 0x7 ;  /* 0x00000007ff0f7424 */ /* 0x000fd800078e00ff */
[----:B------:R-:W-:Y:S05]  /*0570*/  @!P0 BRA `(.L_x_6) ;  /* 0x00000000005c8947 */ /* 0x000fea0003800000 */
.L_x_13:
[----:B------:R-:W2:Y:S02]  /*0580*/  LDG.E R15, desc[UR8][R4.64+0x40] ;  /* 0x00004008040f7981 */ /* 0x000ea4000c1e1900 */
[----:B--2---:R-:W-:-:S13]  /*0590*/  ISETP.NE.AND P0, PT, R15, R12, PT ;  /* 0x0000000c0f00720c */ /* 0x004fda0003f05270 */
[----:B------:R-:W-:Y:S05]  /*05a0*/  @P0 BRA `(.L_x_14) ;  /* 0x0000000000100947 */ /* 0x000fea0003800000 */
[----:B------:R-:W2:Y:S02]  /*05b0*/  LDG.E R15, desc[UR8][R4.64+0x44] ;  /* 0x00004408040f7981 */ /* 0x000ea4000c1e1900 */
[----:B--2--5:R-:W-:Y:S01]  /*05c0*/  ISETP.NE.AND P0, PT, R15, R14, PT ;  /* 0x0000000e0f00720c */ /* 0x024fe20003f05270 */
[----:B------:R-:W-:-:S12]  /*05d0*/  IMAD.MOV.U32 R15, RZ, RZ, 0x8 ;  /* 0x00000008ff0f7424 */ /* 0x000fd800078e00ff */
[----:B------:R-:W-:Y:S05]  /*05e0*/  @!P0 BRA `(.L_x_6) ;  /* 0x0000000000408947 */ /* 0x000fea0003800000 */
.L_x_14:
[----:B------:R-:W2:Y:S02]  /*05f0*/  LDG.E R15, desc[UR8][R4.64+0x48] ;  /* 0x00004808040f7981 */ /* 0x000ea4000c1e1900 */
[----:B--2---:R-:W-:-:S13]  /*0600*/  ISETP.NE.AND P0, PT, R15, R12, PT ;  /* 0x0000000c0f00720c */ /* 0x004fda0003f05270 */
[----:B------:R-:W-:Y:S05]  /*0610*/  @P0 BRA `(.L_x_15) ;  /* 0x0000000000100947 */ /* 0x000fea0003800000 */
[----:B------:R-:W2:Y:S02]  /*0620*/  LDG.E R15, desc[UR8][R4.64+0x4c] ;  /* 0x00004c08040f7981 */ /* 0x000ea4000c1e1900 */
[----:B--2--5:R-:W-:Y:S01]  /*0630*/  ISETP.NE.AND P0, PT, R15, R14, PT ;  /* 0x0000000e0f00720c */ /* 0x024fe20003f05270 */
[----:B------:R-:W-:-:S12]  /*0640*/  IMAD.MOV.U32 R15, RZ, RZ, 0x9 ;  /* 0x00000009ff0f7424 */ /* 0x000fd800078e00ff */
[----:B------:R-:W-:Y:S05]  /*0650*/  @!P0 BRA `(.L_x_6) ;  /* 0x0000000000248947 */ /* 0x000fea0003800000 */
.L_x_15:
[----:B------:R-:W2:Y:S02]  /*0660*/  LDG.E R15, desc[UR8][R4.64+0x50] ;  /* 0x00005008040f7981 */ /* 0x000ea4000c1e1900 */
[----:B--2---:R-:W-:-:S13]  /*0670*/  ISETP.NE.AND P0, PT, R15, R12, PT ;  /* 0x0000000c0f00720c */ /* 0x004fda0003f05270 */
[----:B------:R-:W-:Y:S05]  /*0680*/  @P0 BREAK.RELIABLE B0 ;  /* 0x0000000000000942 */ /* 0x000fea0003800100 */
[----:B------:R-:W-:Y:S05]  /*0690*/  @P0 BRA `(.L_x_16) ;  /* 0x0000000000480947 */ /* 0x000fea0003800000 */
[----:B------:R-:W2:Y:S02]  /*06a0*/  LDG.E R15, desc[UR8][R4.64+0x54] ;  /* 0x00005408040f7981 */ /* 0x000ea4000c1e1900 */
[----:B--2--5:R-:W-:-:S13]  /*06b0*/  ISETP.NE.AND P0, PT, R15, R14, PT ;  /* 0x0000000e0f00720c */ /* 0x024fda0003f05270 */
[----:B------:R-:W-:Y:S05]  /*06c0*/  @P0 BREAK.RELIABLE B0 ;  /* 0x0000000000000942 */ /* 0x000fea0003800100 */
[----:B------:R-:W-:Y:S05]  /*06d0*/  @P0 BRA `(.L_x_16) ;  /* 0x0000000000380947 */ /* 0x000fea0003800000 */
[----:B------:R-:W-:-:S07]  /*06e0*/  IMAD.MOV.U32 R15, RZ, RZ, 0xa ;  /* 0x0000000aff0f7424 */ /* 0x000fce00078e00ff */
.L_x_6:
[----:B------:R-:W-:Y:S05]  /*06f0*/  BSYNC.RELIABLE B0 ;  /* 0x0000000000007941 */ /* 0x000fea0003800100 */
.L_x_4:
[----:B------:R-:W-:-:S04]  /*0700*/  LEA R14, P0, R15, UR10, 0x2 ;  /* 0x0000000a0f0e7c11 */ /* 0x000fc8000f8010ff */
[----:B------:R-:W-:-:S05]  /*0710*/  LEA.HI.X R15, R15, UR11, R0, 0x2, P0 ;  /* 0x0000000b0f0f7c11 */ /* 0x000fca00080f1400 */
[----:B------:R-:W2:Y:S02]  /*0720*/  LDG.E R16, desc[UR8][R14.64] ;  /* 0x000000080e107981 */ /* 0x000ea4000c1e1900 */
[----:B--2---:R-:W-:-:S13]  /*0730*/  ISETP.GT.AND P0, PT, R16, 0xf423f, PT ;  /* 0x000f423f1000780c */ /* 0x004fda0003f04270 */
[----:B------:R-:W-:Y:S05]  /*0740*/  @P0 BRA `(.L_x_16) ;  /* 0x00000000001c0947 */ /* 0x000fea0003800000 */
[----:B------:R-:W2:Y:S04]  /*0750*/  LDG.E R15, desc[UR8][R6.64] ;  /* 0x00000008060f7981 */ /* 0x000ea8000c1e1900 */
[----:B------:R-:W3:Y:S01]  /*0760*/  LDG.E R14, desc[UR8][R10.64+-0x4] ;  /* 0xfffffc080a0e7981 */ /* 0x000ee2000c1e1900 */
[----:B--2---:R-:W-:-:S05]  /*0770*/  IMAD.IADD R15, R16, 0x1, R15 ;  /* 0x00000001100f7824 */ /* 0x004fca00078e020f */
[----:B---3--:R-:W-:-:S13]  /*0780*/  ISETP.GT.AND P0, PT, R14, R15, PT ;  /* 0x0000000f0e00720c */ /* 0x008fda0003f04270 */
[----:B------:R0:W-:Y:S04]  /*0790*/  @P0 STG.E desc[UR8][R10.64+-0x4], R15 ;  /* 0xfffffc0f0a000986 */ /* 0x0001e8000c101908 */
[----:B------:R0:W5:Y:S04]  /*07a0*/  @P0 LDG.E R12, desc[UR8][R2.64] ;  /* 0x00000008020c0981 */ /* 0x000168000c1e1900 */
[----:B------:R0:W5:Y:S02]  /*07b0*/  @P0 LDG.E R13, desc[UR8][R4.64] ;  /* 0x00000008040d0981 */ /* 0x000164000c1e1900 */
.L_x_16:
[----:B------:R-:W-:Y:S05]  /*07c0*/  BSYNC.RECONVERGENT B1 ;  /* 0x0000000000017941 */ /* 0x000fea0003800200 */
.L_x_3:
[----:B------:R-:W-:Y:S05]  /*07d0*/  WARPSYNC.ALL ;  /* 0x0000000000007948 */ /* 0x000fea0003800000 */
[----:B-----5:R1:W5:Y:S01]  /*07e0*/  LDG.E R14, desc[UR8][R8.64] ;  /* 0x00000008080e7981 */ /* 0x020362000c1e1900 */
[----:B------:R-:W-:Y:S01]  /*07f0*/  ISETP.NE.AND P0, PT, R13, R12, PT ;  /* 0x0000000c0d00720c */ /* 0x000fe20003f05270 */
[----:B------:R-:W-:Y:S04]  /*0800*/  BSSY.RECONVERGENT B1, `(.L_x_17) ;  /* 0x000005b000017945 */ /* 0x000fe80003800200 */
[----:B------:R-:W-:Y:S01]  /*0810*/  BSSY.RELIABLE B2, `(.L_x_18) ;  /* 0x000004f000027945 */ /* 0x000fe20003800100 */
[----:B------:R-:W-:-:S07]  /*0820*/  IMAD.MOV.U32 R13, RZ, RZ, RZ ;  /* 0x000000ffff0d7224 */ /* 0x000fce00078e00ff */
[----:B-1----:R-:W-:Y:S05]  /*0830*/  @P0 BRA `(.L_x_19) ;  /* 0x0000000000100947 */ /* 0x002fea0003800000 */
[----:B0-----:R-:W2:Y:S01]  /*0840*/  LDG.E R15, desc[UR8][R4.64+0x4] ;  /* 0x00000408040f7981 */ /* 0x001ea2000c1e1900 */
[----:B------:R-:W-:Y:S01]  /*0850*/  IMAD.MOV.U32 R16, RZ, RZ, RZ ;  /* 0x000000ffff107224 */ /* 0x000fe200078e00ff */
[----:B--2--5:R-:W-:-:S13]  /*0860*/  ISETP.NE.AND P0, PT, R15, R14, PT ;  /* 0x0000000e0f00720c */ /* 0x024fda0003f05270 */
[----:B------:R-:W-:Y:S05]  /*0870*/  @!P0 BRA `(.L_x_20) ;  /* 0x0000000400208947 */ /* 0x000fea0003800000 */
.L_x_19:
[----:B0-----:R-:W2:Y:S02]  /*0880*/  LDG.E R15, desc[UR8][R4.64+0x8] ;  /* 0x00000808040f7981 */ /* 0x001ea4000c1e1900 */
[----:B--2---:R-:W-:-:S13]  /*0890*/  ISETP.NE.AND P0, PT, R15, R12, PT ;  /* 0x0000000c0f00720c */ /* 0x004fda0003f05270 */
[----:B------:R-:W-:Y:S05]  /*08a0*/  @P0 BRA `(.L_x_21) ;  /* 0x0000000000100947 */ /* 0x000fea0003800000 */
[----:B------:R-:W2:Y:S01]  /*08b0*/  LDG.E R15, desc[UR8][R4.64+0xc] ;  /* 0x00000c08040f7981 */ /* 0x000ea2000c1e1900 */
[----:B------:R-:W-:Y:S01]  /*08c0*/  IMAD.MOV.U32 R16, RZ, RZ, 0x1 ;  /* 0x00000001ff107424 */ /* 0x000fe200078e00ff */
[----:B--2--5:R-:W-:-:S13]  /*08d0*/  ISETP.NE.AND P0, PT, R15, R14, PT ;  /* 0x0000000e0f00720c */ /* 0x024fda0003f05270 */
[----:B------:R-:W-:Y:S05]  /*08e0*/  @!P0 BRA `(.L_x_20) ;  /* 0x0000000400048947 */ /* 0x000fea0003800000 */
.L_x_21:
[----:B------:R-:W2:Y:S02]  /*08f0*/  LDG.E R15, desc[UR8][R4.64+0x10] ;  /* 0x00001008040f7981 */ /* 0x000ea4000c1e1900 */
[----:B--2---:R-:W-:-:S13]  /*0900*/  ISETP.NE.AND P0, PT, R15, R12, PT ;  /* 0x0000000c0f00720c */ /* 0x004fda0003f05270 */
[----:B------:R-:W-:Y:S05]  /*0910*/  @P0 BRA `(.L_x_22) ;  /* 0x0000000000100947 */ /* 0x000fea0003800000 */
[----:B------:R-:W2:Y:S01]  /*0920*/  LDG.E R15, desc[UR8][R4.64+0x14] ;  /* 0x00001408040f7981 */ /* 0x000ea2000c1e1900 */
[----:B------:R-:W-:Y:S01]  /*0930*/  IMAD.MOV.U32 R16, RZ, RZ, 0x2 ;  /* 0x00000002ff107424 */ /* 0x000fe200078e00ff */
[----:B--2--5:R-:W-:-:S13]  /*0940*/  ISETP.NE.AND P0, PT, R15, R14, PT ;  /* 0x0000000e0f00720c */ /* 0x024fda0003f05270 */
[----:B------:R-:W-:Y:S05]  /*0950*/  @!P0 BRA `(.L_x_20) ;  /* 0x0000000000e88947 */ /* 0x000fea0003800000 */
.L_x_22:
[----:B------:R-:W2:Y:S02]  /*0960*/  LDG.E R15, desc[UR8][R4.64+0x18] ;  /* 0x00001808040f7981 */ /* 0x000ea4000c1e1900 */
[----:B--2---:R-:W-:-:S13]  /*0970*/  ISETP.NE.AND P0, PT, R15, R12, PT ;  /* 0x0000000c0f00720c */ /* 0x004fda0003f05270 */
[----:B------:R-:W-:Y:S05]  /*0980*/  @P0 BRA `(.L_x_23) ;  /* 0x0000000000100947 */ /* 0x000fea0003800000 */
[----:B------:R-:W2:Y:S01]  /*0990*/  LDG.E R15, desc[UR8][R4.64+0x1c] ;  /* 0x00001c08040f7981 */ /* 0x000ea2000c1e1900 */
[----:B------:R-:W-:Y:S01]  /*09a0*/  IMAD.MOV.U32 R16, RZ, RZ, 0x3 ;  /* 0x00000003ff107424 */ /* 0x000fe200078e00ff */
[----:B--2--5:R-:W-:-:S13]  /*09b0*/  ISETP.NE.AND P0, PT, R15, R14, PT ;  /* 0x0000000e0f00720c */ /* 0x024fda0003f05270 */
[----:B------:R-:W-:Y:S05]  /*09c0*/  @!P0 BRA `(.L_x_20) ;  /* 0x0000000000cc8947 */ /* 0x000fea0003800000 */
.L_x_23:
[----:B------:R-:W2:Y:S02]  /*09d0*/  LDG.E R15, desc[UR8][R4.64+0x20] ;  /* 0x00002008040f7981 */ /* 0x000ea4000c1e1900 */
[----:B--2---:R-:W-:-:S13]  /*09e0*/  ISETP.NE.AND P0, PT, R15, R12, PT ;  /* 0x0000000c0f00720c */ /* 0x004fda0003f05270 */
[----:B------:R-:W-:Y:S05]  /*09f0*/  @P0 BRA `(.L_x_24) ;  /* 0x0000000000100947 */ /* 0x000fea0003800000 */
[----:B------:R-:W2:Y:S01]  /*0a00*/  LDG.E R15, desc[UR8][R4.64+0x24] ;  /* 0x00002408040f7981 */ /* 0x000ea2000c1e1900 */
[----:B------:R-:W-:Y:S01]  /*0a10*/  IMAD.MOV.U32 R16, RZ, RZ, 0x4 ;  /* 0x00000004ff107424 */ /* 0x000fe200078e00ff */
[----:B--2--5:R-:W-:-:S13]  /*0a20*/  ISETP.NE.AND P0, PT, R15, R14, PT ;  /* 0x0000000e0f00720c */ /* 0x024fda0003f05270 */
[----:B------:R-:W-:Y:S05]  /*0a30*/  @!P0 BRA `(.L_x_20) ;  /* 0x0000000000b08947 */ /* 0x000fea0003800000 */
.L_x_24:
[----:B------:R-:W2:Y:S02]  /*0a40*/  LDG.E R15, desc[UR8][R4.64+0x28] ;  /* 0x00002808040f7981 */ /* 0x000ea4000c1e1900 */
[----:B--2---:R-:W-:-:S13]  /*0a50*/  ISETP.NE.AND P0, PT, R15, R12, PT ;  /* 0x0000000c0f00720c */ /* 0x004fda0003f05270 */
[----:B------:R-:W-:Y:S05]  /*0a60*/  @P0 BRA `(.L_x_25) ;  /* 0x0000000000100947 */ /* 0x000fea0003800000 */
[----:B------:R-:W2:Y:S01]  /*0a70*/  LDG.E R15, desc[UR8][R4.64+0x2c] ;  /* 0x00002c08040f7981 */ /* 0x000ea2000c1e1900 */
[----:B------:R-:W-:Y:S01]  /*0a80*/  IMAD.MOV.U32 R16, RZ, RZ, 0x5 ;  /* 0x00000005ff107424 */ /* 0x000fe200078e00ff */
[----:B--2--5:R-:W-:-:S13]  /*0a90*/  ISETP.NE.AND P0, PT, R15, R14, PT ;  /* 0x0000000e0f00720c */ /* 0x024fda0003f05270 */
[----:B------:R-:W-:Y:S05]  /*0aa0*/  @!P0 BRA `(.L_x_20) ;  /* 0x0000000000948947 */ /* 0x000fea0003800000 */
.L_x_25:
[----:B------:R-:W2:Y:S02]  /*0ab0*/  LDG.E R15, desc[UR8][R4.64+0x30] ;  /* 0x00003008040f7981 */ /* 0x000ea4000c1e1900 */
[----:B--2---:R-:W-:-:S13]  /*0ac0*/  ISETP.NE.AND P0, PT, R15, R12, PT ;  /* 0x0000000c0f00720c */ /* 0x004fda0003f05270 */
[----:B------:R-:W-:Y:S05]  /*0ad0*/  @P0 BRA `(.L_x_26) ;  /* 0x0000000000100947 */ /* 0x000fea0003800000 */
[----:B------:R-:W2:Y:S01]  /*0ae0*/  LDG.E R15, desc[UR8][R4.64+0x34] ;  /* 0x00003408040f7981 */ /* 0x000ea2000c1e1900 */
[----:B------:R-:W-:Y:S01]  /*0af0*/  IMAD.MOV.U32 R16, RZ, RZ, 0x6 ;  /* 0x00000006ff107424 */ /* 0x000fe200078e00ff */
[----:B--2--5:R-:W-:-:S13]  /*0b00*/  ISETP.NE.AND P0, PT, R15, R14, PT ;  /* 0x0000000e0f00720c */ /* 0x024fda0003f05270 */
[----:B------:R-:W-:Y:S05]  /*0b10*/  @!P0 BRA `(.L_x_20) ;  /* 0x0000000000788947 */ /* 0x000fea0003800000 */
.L_x_26:
[----:B------:R-:W2:Y:S02]  /*0b20*/  LDG.E R15, desc[UR8][R4.64+0x38] ;  /* 0x00003808040f7981 */ /* 0x000ea4000c1e1900 */
[----:B--2---:R-:W-:-:S13]  /*0b30*/  ISETP.NE.AND P0, PT, R15, R12, PT ;  /* 0x0000000c0f00720c */ /* 0x004fda0003f05270 */
[----:B------:R-:W-:Y:S05]  /*0b40*/  @P0 BRA `(.L_x_27) ;  /* 0x0000000000100947 */ /* 0x000fea0003800000 */
[----:B------:R-:W2:Y:S01]  /*0b50*/  LDG.E R15, desc[UR8][R4.64+0x3c] ;  /* 0x00003c08040f7981 */ /* 0x000ea2000c1e1900 */
[----:B------:R-:W-:Y:S01]  /*0b60*/  IMAD.MOV.U32 R16, RZ, RZ, 0x7 ;  /* 0x00000007ff107424 */ /* 0x000fe200078e00ff */
[----:B--2--5:R-:W-:-:S13]  /*0b70*/  ISETP.NE.AND P0, PT, R15, R14, PT ;  /* 0x0000000e0f00720c */ /* 0x024fda0003f05270 */
[----:B------:R-:W-:Y:S05]  /*0b80*/  @!P0 BRA `(.L_x_20) ;  /* 0x00000000005c8947 */ /* 0x000fea0003800000 */
.L_x_27:
[----:B------:R-:W2:Y:S02]  /*0b90*/  LDG.E R15, desc[UR8][R4.64+0x40] ;  /* 0x00004008040f7981 */ /* 0x000ea4000c1e1900 */
[----:B--2---:R-:W-:-:S13]  /*0ba0*/  ISETP.NE.AND P0, PT, R15, R12, PT ;  /* 0x0000000c0f00720c */ /* 0x004fda0003f05270 */
[----:B------:R-:W-:Y:S05]  /*0bb0*/  @P0 BRA `(.L_x_28) ;  /* 0x0000000000100947 */ /* 0x000fea0003800000 */
[----:B------:R-:W2:Y:S01]  /*0bc0*/  LDG.E R15, desc[UR8][R4.64+0x44] ;  /* 0x00004408040f7981 */ /* 0x000ea2000c1e1900 */
[----:B------:R-:W-:Y:S01]  /*0bd0*/  IMAD.MOV.U32 R16, RZ, RZ, 0x8 ;  /* 0x00000008ff107424 */ /* 0x000fe200078e00ff */
[----:B--2--5:R-:W-:-:S13]  /*0be0*/  ISETP.NE.AND P0, PT, R15, R14, PT ;  /* 0x0000000e0f00720c */ /* 0x024fda0003f05270 */
[----:B------:R-:W-:Y:S05]  /*0bf0*/  @!P0 BRA `(.L_x_20) ;  /* 0x0000000000408947 */ /* 0x000fea0003800000 */
.L_x_28:
[----:B------:R-:W2:Y:S02]  /*0c00*/  LDG.E R15, desc[UR8][R4.64+0x48] ;  /* 0x00004808040f7981 */ /* 0x000ea4000c1e1900 */
[----:B--2---:R-:W-:-:S13]  /*0c10*/  ISETP.NE.AND P0, PT, R15, R12, PT ;  /* 0x0000000c0f00720c */ /* 0x004fda0003f05270 */
[----:B------:R-:W-:Y:S05]  /*0c20*/  @P0 BRA `(.L_x_29) ;  /* 0x0000000000100947 */ /* 0x000fea0003800000 */
[----:B------:R-:W2:Y:S01]  /*0c30*/  LDG.E R15, desc[UR8][R4.64+0x4c] ;  /* 0x00004c08040f7981 */ /* 0x000ea2000c1e1900 */
[----:B------:R-:W-:Y:S01]  /*0c40*/  IMAD.MOV.U32 R16, RZ, RZ, 0x9 ;  /* 0x00000009ff107424 */ /* 0x000fe200078e00ff */
[----:B--2--5:R-:W-:-:S13]  /*0c50*/  ISETP.NE.AND P0, PT, R15, R14, PT ;  /* 0x0000000e0f00720c */ /* 0x024fda0003f05270 */
[----:B------:R-:W-:Y:S05]  /*0c60*/  @!P0 BRA `(.L_x_20) ;  /* 0x0000000000248947 */ /* 0x000fea0003800000 */
.L_x_29:
        /* <DEDUP_REMOVED lines=9> */
.L_x_20:
[----:B------:R-:W-:Y:S05]  /*0d00*/  BSYNC.RELIABLE B2 ;  /* 0x0000000000027941 */ /* 0x000fea0003800100 */
.L_x_18:
        /* <DEDUP_REMOVED lines=9> */
[----:B------:R0:W-:Y:S02]  /*0da0*/  @P0 STG.E desc[UR8][R10.64], R13 ;  /* 0x0000000d0a000986 */ /* 0x0001e4000c101908 */
.L_x_30:
[----:B------:R-:W-:Y:S05]  /*0db0*/  BSYNC.RECONVERGENT B1 ;  /* 0x0000000000017941 */ /* 0x000fea0003800200 */
.L_x_17:
[----:B------:R-:W-:Y:S05]  /*0dc0*/  WARPSYNC.ALL ;  /* 0x0000000000007948 */ /* 0x000fea0003800000 */
[----:B0-----:R-:W-:Y:S02]  /*0dd0*/  IADD3 R10, P0, PT, R10, 0x8, RZ ;  /* 0x000000080a0a7810 */ /* 0x001fe40007f1e0ff */
[----:B------:R-:W-:-:S03]  /*0de0*/  IADD3 R8, P1, PT, R8, 0x10, RZ ;  /* 0x0000001008087810 */ /* 0x000fc60007f3e0ff */
[----:B------:R-:W-:Y:S02]  /*0df0*/  IMAD.X R11, RZ, RZ, R11, P0 ;  /* 0x000000ffff0b7224 */ /* 0x000fe400000e060b */
[----:B------:R-:W-:Y:S01]  /*0e00*/  IMAD.X R9, RZ, RZ, R9, P1 ;  /* 0x000000ffff097224 */ /* 0x000fe200008e0609 */
[----:B------:R-:W-:Y:S07]  /*0e10*/  BRA.U UP0, `(.L_x_31) ;  /* 0xfffffff100e07547 */ /* 0x000fee000b83ffff */
[----:B------:R-:W-:Y:S05]  /*0e20*/  EXIT ;  /* 0x000000000000794d */ /* 0x000fea0003800000 */
.L_x_32:
        /* <DEDUP_REMOVED lines=13> */
.L_x_34:


//--------------------- .nv.shared.reserved.0     --------------------------
	.section	.nv.shared.reserved.0,"aw",@nobits
	.weak		__nv_reservedSMEM_offset_0_alias
	.size		__nv_reservedSMEM_offset_0_alias, 0, 64
	.other		__nv_reservedSMEM_offset_0_alias,@"STO_CUDA_RESERVED_SHARED STV_DEFAULT"
__nv_reservedSMEM_offset_0_alias:
	.zero		0
	.zero		64


//--------------------- .nv.constant0._Z12Update_PathsP6VertexPiS1_ --------------------------
	.section	.nv.constant0._Z12Update_PathsP6VertexPiS1_,"a",@progbits
	.sectionflags	@""
	.align	4
.nv.constant0._Z12Update_PathsP6VertexPiS1_:
	.zero		920


//--------------------- .nv.constant0._Z11Find_VertexP6VertexP4EdgePiS3_S3_ --------------------------
	.section	.nv.constant0._Z11Find_VertexP6VertexP4EdgePiS3_S3_,"a",@progbits
	.sectionflags	@""
	.align	4
.nv.constant0._Z11Find_VertexP6VertexP4EdgePiS3_S3_:
	.zero		936


//--------------------- SYMBOLS --------------------------

	.type		.nv.reservedSmem.offset0,@object
	.size		.nv.reservedSmem.offset0,0x4
